	.headerflags	@"EF_CUDA_TEXMODE_UNIFIED EF_CUDA_64BIT_ADDRESS EF_CUDA_ACCELERATORS EF_CUDA_SM90 EF_CUDA_VIRTUAL_SM(EF_CUDA_SM90)"
	.elftype	@"ET_EXEC"


//--------------------- .nv.info                  --------------------------
	.section	.nv.info,"",@"SHT_CUDA_INFO"
	.align	4


	//----- nvinfo : EIATTR_REGCOUNT
	.align		4
        /*0000*/ 	.byte	0x04, 0x2f
        /*0002*/ 	.short	(.L_1 - .L_0)
	.align		4
.L_0:
        /*0004*/ 	.word	index@(triton_red_fused_mv_27)
        /*0008*/ 	.word	0x00000020


	//----- nvinfo : EIATTR_MIN_STACK_SIZE
	.align		4
.L_1:
        /*000c*/ 	.byte	0x04, 0x12
        /*000e*/ 	.short	(.L_3 - .L_2)
	.align		4
.L_2:
        /*0010*/ 	.word	index@(triton_red_fused_mv_27)
        /*0014*/ 	.word	0x00000000


	//----- nvinfo : EIATTR_FRAME_SIZE
	.align		4
.L_3:
        /*0018*/ 	.byte	0x04, 0x11
        /*001a*/ 	.short	(.L_5 - .L_4)
	.align		4
.L_4:
        /*001c*/ 	.word	index@(triton_red_fused_mv_27)
        /*0020*/ 	.word	0x00000000


	//----- nvinfo : EIATTR_MIN_STACK_SIZE
	.align		4
.L_5:
        /*0024*/ 	.byte	0x04, 0x12
        /*0026*/ 	.short	(.L_7 - .L_6)
	.align		4
.L_6:
        /*0028*/ 	.word	index@(triton_red_fused_mv_27)
        /*002c*/ 	.word	0x00000000
.L_7:


//--------------------- .nv.info.triton_red_fused_mv_27 --------------------------
	.section	.nv.info.triton_red_fused_mv_27,"",@"SHT_CUDA_INFO"
	.sectionflags	@""
	.align	4


	//----- nvinfo : EIATTR_CUDA_API_VERSION
	.align		4
        /*0000*/ 	.byte	0x04, 0x37
        /*0002*/ 	.short	(.L_9 - .L_8)
.L_8:
        /*0004*/ 	.word	0x0000007c


	//----- nvinfo : EIATTR_KPARAM_INFO
	.align		4
.L_9:
        /*0008*/ 	.byte	0x04, 0x17
        /*000a*/ 	.short	(.L_11 - .L_10)
.L_10:
        /*000c*/ 	.word	0x00000000
        /*0010*/ 	.short	0x0004
        /*0012*/ 	.short	0x001c
        /*0014*/ 	.byte	0x00, 0xf0, 0x11, 0x00


	//----- nvinfo : EIATTR_KPARAM_INFO
	.align		4
.L_11:
        /*0018*/ 	.byte	0x04, 0x17
        /*001a*/ 	.short	(.L_13 - .L_12)
.L_12:
        /*001c*/ 	.word	0x00000000
        /*0020*/ 	.short	0x0003
        /*0022*/ 	.short	0x0018
        /*0024*/ 	.byte	0x00, 0xf0, 0x11, 0x00


	//----- nvinfo : EIATTR_KPARAM_INFO
	.align		4
.L_13:
        /*0028*/ 	.byte	0x04, 0x17
        /*002a*/ 	.short	(.L_15 - .L_14)
.L_14:
        /*002c*/ 	.word	0x00000000
        /*0030*/ 	.short	0x0002
        /*0032*/ 	.short	0x0010
        /*0034*/ 	.byte	0x00, 0xf4, 0x21, 0x00


	//----- nvinfo : EIATTR_KPARAM_INFO
	.align		4
.L_15:
        /*0038*/ 	.byte	0x04, 0x17
        /*003a*/ 	.short	(.L_17 - .L_16)
.L_16:
        /*003c*/ 	.word	0x00000000
        /*0040*/ 	.short	0x0001
        /*0042*/ 	.short	0x0008
        /*0044*/ 	.byte	0x00, 0xf4, 0x21, 0x00


	//----- nvinfo : EIATTR_KPARAM_INFO
	.align		4
.L_17:
        /*0048*/ 	.byte	0x04, 0x17
        /*004a*/ 	.short	(.L_19 - .L_18)
.L_18:
        /*004c*/ 	.word	0x00000000
        /*0050*/ 	.short	0x0000
        /*0052*/ 	.short	0x0000
        /*0054*/ 	.byte	0x00, 0xf4, 0x21, 0x00


	//----- nvinfo : EIATTR_SPARSE_MMA_MASK
	.align		4
.L_19:
        /*0058*/ 	.byte	0x03, 0x50
        /*005a*/ 	.short	0x0000


	//----- nvinfo : EIATTR_MAXREG_COUNT
	.align		4
        /*005c*/ 	.byte	0x03, 0x1b
        /*005e*/ 	.short	0x00ff


	//----- nvinfo : EIATTR_COOP_GROUP_MASK_REGIDS
	.align		4
        /*0060*/ 	.byte	0x04, 0x29
        /*0062*/ 	.short	(.L_21 - .L_20)


	//   ....[0]....
.L_20:
        /*0064*/ 	.word	0xffffffff


	//   ....[1]....
        /*0068*/ 	.word	0xffffffff


	//   ....[2]....
        /*006c*/ 	.word	0xffffffff


	//   ....[3]....
        /*0070*/ 	.word	0xffffffff


	//   ....[4]....
        /*0074*/ 	.word	0xffffffff


	//   ....[5]....
        /*0078*/ 	.word	0xffffffff


	//   ....[6]....
        /*007c*/ 	.word	0xffffffff


	//   ....[7]....
        /*0080*/ 	.word	0xffffffff


	//----- nvinfo : EIATTR_COOP_GROUP_INSTR_OFFSETS
	.align		4
.L_21:
        /*0084*/ 	.byte	0x04, 0x28
        /*0086*/ 	.short	(.L_23 - .L_22)


	//   ....[0]....
.L_22:
        /*0088*/ 	.word	0x00000f90


	//   ....[1]....
        /*008c*/ 	.word	0x00000fa0


	//   ....[2]....
        /*0090*/ 	.word	0x00000fb0


	//   ....[3]....
        /*0094*/ 	.word	0x00000fc0


	//   ....[4]....
        /*0098*/ 	.word	0x000010e0


	//   ....[5]....
        /*009c*/ 	.word	0x000010f0


	//   ....[6]....
        /*00a0*/ 	.word	0x00001130


	//   ....[7]....
        /*00a4*/ 	.word	0x00001140


	//----- nvinfo : EIATTR_EXIT_INSTR_OFFSETS
	.align		4
.L_23:
        /*00a8*/ 	.byte	0x04, 0x1c
        /*00aa*/ 	.short	(.L_25 - .L_24)


	//   ....[0]....
.L_24:
        /*00ac*/ 	.word	0x00001280


	//   ....[1]....
        /*00b0*/ 	.word	0x000012d0


	//----- nvinfo : EIATTR_REQNTID
	.align		4
.L_25:
        /*00b4*/ 	.byte	0x04, 0x10
        /*00b6*/ 	.short	(.L_27 - .L_26)
.L_26:
        /*00b8*/ 	.word	0x00000080
        /*00bc*/ 	.word	0x00000001
        /*00c0*/ 	.word	0x00000001


	//----- nvinfo : EIATTR_CBANK_PARAM_SIZE
	.align		4
.L_27:
        /*00c4*/ 	.byte	0x03, 0x19
        /*00c6*/ 	.short	0x0020


	//----- nvinfo : EIATTR_PARAM_CBANK
	.align		4
        /*00c8*/ 	.byte	0x04, 0x0a
        /*00ca*/ 	.short	(.L_29 - .L_28)
	.align		4
.L_28:
        /*00cc*/ 	.word	index@(.nv.constant0.triton_red_fused_mv_27)
        /*00d0*/ 	.short	0x0210
        /*00d2*/ 	.short	0x0020


	//----- nvinfo : EIATTR_SW_WAR
	.align		4
.L_29:
        /*00d4*/ 	.byte	0x04, 0x36
        /*00d6*/ 	.short	(.L_31 - .L_30)
.L_30:
        /*00d8*/ 	.word	0x00000008
.L_31:


//--------------------- .nv.callgraph             --------------------------
	.section	.nv.callgraph,"",@"SHT_CUDA_CALLGRAPH"
	.align	4
	.sectionentsize	8
	.align		4
        /*0000*/ 	.word	0x00000000
	.align		4
        /*0004*/ 	.word	0xffffffff
	.align		4
        /*0008*/ 	.word	0x00000000
	.align		4
        /*000c*/ 	.word	0xfffffffe
	.align		4
        /*0010*/ 	.word	0x00000000
	.align		4
        /*0014*/ 	.word	0xfffffffd
	.align		4
        /*0018*/ 	.word	0x00000000
	.align		4
        /*001c*/ 	.word	0xfffffffc


//--------------------- .text.triton_red_fused_mv_27 --------------------------
	.section	.text.triton_red_fused_mv_27,"ax",@progbits
	.sectionflags	@"SHF_BARRIERS=1"
	.align	128
        .global         triton_red_fused_mv_27
        .type           triton_red_fused_mv_27,@function
        .size           triton_red_fused_mv_27,(.L_x_1 - triton_red_fused_mv_27)
        .other          triton_red_fused_mv_27,@"STO_CUDA_ENTRY STV_DEFAULT"
triton_red_fused_mv_27:
.text.triton_red_fused_mv_27:
[----:B------:R-:W0:Y:S02]  /*0000*/  LDC R1, c[0x0][0x28] ;  /* 0x00000a00ff017b82 */ /* 0x000e240000000800 */
[----:B------:R-:W1:Y:S01]  /*0010*/  S2R R18, SR_CTAID.X ;  /* 0x0000000000127919 */ /* 0x000e620000002500 */
[----:B------:R-:W2:Y:S01]  /*0020*/  LDC.64 R14, c[0x0][0x210] ;  /* 0x00008400ff0e7b82 */ /* 0x000ea20000000a00 */
[----:B------:R-:W-:Y:S02]  /*0030*/  CS2R R8, SRZ ;  /* 0x0000000000087805 */ /* 0x000fe4000001ff00 */
[----:B------:R-:W-:Y:S01]  /*0040*/  CS2R R10, SRZ ;  /* 0x00000000000a7805 */ /* 0x000fe2000001ff00 */
[----:B------:R-:W3:Y:S01]  /*0050*/  S2R R0, SR_TID.X ;  /* 0x0000000000007919 */ /* 0x000ee20000002100 */
[----:B------:R-:W-:-:S03]  /*0060*/  ULDC.64 UR6, c[0x0][0x208] ;  /* 0x0000820000067ab9 */ /* 0x000fc60000000a00 */
[----:B------:R-:W4:Y:S01]  /*0070*/  LDC.64 R20, c[0x0][0x218] ;  /* 0x00008600ff147b82 */ /* 0x000f220000000a00 */
[----:B-1----:R-:W-:Y:S01]  /*0080*/  IMAD.SHL.U32 R18, R18, 0x40, RZ ;  /* 0x0000004012127824 */ /* 0x002fe200078e00ff */
[----:B---3--:R-:W-:Y:S01]  /*0090*/  SHF.R.U32.HI R5, RZ, 0x4, R0 ;  /* 0x00000004ff057819 */ /* 0x008fe20000011600 */
[----:B------:R-:W-:-:S03]  /*00a0*/  IMAD.SHL.U32 R17, R0, 0x4, RZ ;  /* 0x0000000400117824 */ /* 0x000fc600078e00ff */
[----:B------:R-:W-:Y:S02]  /*00b0*/  SGXT.U32 R5, R5, 0x3 ;  /* 0x000000030505781a */ /* 0x000fe40000000000 */
[----:B------:R-:W-:Y:S02]  /*00c0*/  LOP3.LUT R4, R18, 0x3c, R17, 0xf8, !PT ;  /* 0x0000003c12047812 */ /* 0x000fe400078ef811 */
[----:B------:R-:W-:Y:S01]  /*00d0*/  LOP3.LUT R3, R17, 0x3c, RZ, 0xc0, !PT ;  /* 0x0000003c11037812 */ /* 0x000fe200078ec0ff */
[C---:B------:R-:W-:Y:S01]  /*00e0*/  IMAD R12, R5.reuse, 0x400, R18 ;  /* 0x00000400050c7824 */ /* 0x040fe200078e0212 */
[----:B------:R-:W-:Y:S01]  /*00f0*/  ISETP.GE.AND P0, PT, R4, 0x400, PT ;  /* 0x000004000400780c */ /* 0x000fe20003f06270 */
[----:B----4-:R-:W-:-:S04]  /*0100*/  IMAD.WIDE.U32 R20, R5, 0x4, R20 ;  /* 0x0000000405147825 */ /* 0x010fc800078e0014 */
[----:B------:R-:W-:Y:S01]  /*0110*/  IMAD.IADD R12, R3, 0x1, R12 ;  /* 0x00000001030c7824 */ /* 0x000fe200078e020c */
[----:B------:R-:W3:Y:S03]  /*0120*/  LDG.E.EL R13, desc[UR6][R20.64] ;  /* 0x00000006140d7981 */ /* 0x000ee6000c2e1900 */
[C---:B--2---:R-:W-:Y:S01]  /*0130*/  IMAD.WIDE R24, R12.reuse, 0x4, R14 ;  /* 0x000000040c187825 */ /* 0x044fe200078e020e */
[----:B------:R-:W-:Y:S02]  /*0140*/  CS2R R4, SRZ ;  /* 0x0000000000047805 */ /* 0x000fe4000001ff00 */
[----:B------:R-:W-:Y:S01]  /*0150*/  CS2R R6, SRZ ;  /* 0x0000000000067805 */ /* 0x000fe2000001ff00 */
[----:B------:R-:W2:Y:S04]  /*0160*/  LDG.E.EL R23, desc[UR6][R20.64+0x20] ;  /* 0x0000200614177981 */ /* 0x000ea8000c2e1900 */
[----:B------:R1:W4:Y:S01]  /*0170*/  @!P0 LDG.E.EF.128 R8, desc[UR6][R24.64] ;  /* 0x0000000618088981 */ /* 0x000322000c0e1d00 */
[----:B------:R-:W-:-:S04]  /*0180*/  VIADD R27, R12, 0x2000 ;  /* 0x000020000c1b7836 */ /* 0x000fc80000000000 */
[----:B------:R-:W-:-:S05]  /*0190*/  IMAD.WIDE R26, R27, 0x4, R14 ;  /* 0x000000041b1a7825 */ /* 0x000fca00078e020e */
[----:B------:R5:W2:Y:S01]  /*01a0*/  @!P0 LDG.E.EF.128 R4, desc[UR6][R26.64] ;  /* 0x000000061a048981 */ /* 0x000aa2000c0e1d00 */
[----:B-1----:R-:W-:-:S04]  /*01b0*/  VIADD R25, R12, 0x4000 ;  /* 0x000040000c197836 */ /* 0x002fc80000000000 */
[----:B-----5:R-:W-:Y:S02]  /*01c0*/  IMAD.WIDE R26, R25, 0x4, R14 ;  /* 0x00000004191a7825 */ /* 0x020fe400078e020e */
[----:B------:R-:W5:Y:S01]  /*01d0*/  LDG.E.EL R25, desc[UR6][R20.64+0x40] ;  /* 0x0000400614197981 */ /* 0x000f62000c2e1900 */
[----:B----4-:R-:W-:Y:S02]  /*01e0*/  SEL R8, R8, RZ, !P0 ;  /* 0x000000ff08087207 */ /* 0x010fe40004000000 */
[----:B------:R-:W-:Y:S02]  /*01f0*/  SEL R9, R9, RZ, !P0 ;  /* 0x000000ff09097207 */ /* 0x000fe40004000000 */
[----:B------:R-:W-:Y:S02]  /*0200*/  SEL R10, R10, RZ, !P0 ;  /* 0x000000ff0a0a7207 */ /* 0x000fe40004000000 */
[----:B------:R-:W-:Y:S01]  /*0210*/  SEL R11, R11, RZ, !P0 ;  /* 0x000000ff0b0b7207 */ /* 0x000fe20004000000 */
[-C--:B---3--:R-:W-:Y:S01]  /*0220*/  FFMA R24, R8, R13.reuse, RZ ;  /* 0x0000000d08187223 */ /* 0x088fe200000000ff */
[-C--:B------:R-:W-:Y:S01]  /*0230*/  FFMA R19, R9, R13.reuse, RZ ;  /* 0x0000000d09137223 */ /* 0x080fe200000000ff */
[-C--:B------:R-:W-:Y:S01]  /*0240*/  FFMA R22, R10, R13.reuse, RZ ;  /* 0x0000000d0a167223 */ /* 0x080fe200000000ff */
[----:B------:R-:W-:Y:S01]  /*0250*/  CS2R R8, SRZ ;  /* 0x0000000000087805 */ /* 0x000fe2000001ff00 */
[----:B------:R-:W-:Y:S01]  /*0260*/  FFMA R13, R11, R13, RZ ;  /* 0x0000000d0b0d7223 */ /* 0x000fe200000000ff */
[----:B------:R-:W-:-:S06]  /*0270*/  CS2R R10, SRZ ;  /* 0x00000000000a7805 */ /* 0x000fcc000001ff00 */
[----:B------:R1:W3:Y:S01]  /*0280*/  @!P0 LDG.E.EF.128 R8, desc[UR6][R26.64] ;  /* 0x000000061a088981 */ /* 0x0002e2000c0e1d00 */
[----:B--2---:R-:W-:Y:S02]  /*0290*/  SEL R29, R6, RZ, !P0 ;  /* 0x000000ff061d7207 */ /* 0x004fe40004000000 */
[----:B------:R-:W-:Y:S02]  /*02a0*/  SEL R28, R5, RZ, !P0 ;  /* 0x000000ff051c7207 */ /* 0x000fe40004000000 */
[----:B------:R-:W-:Y:S02]  /*02b0*/  SEL R6, R7, RZ, !P0 ;  /* 0x000000ff07067207 */ /* 0x000fe40004000000 */
[----:B------:R-:W-:Y:S02]  /*02c0*/  SEL R5, R4, RZ, !P0 ;  /* 0x000000ff04057207 */ /* 0x000fe40004000000 */
[----:B------:R-:W-:Y:S02]  /*02d0*/  FSEL R13, R13, RZ, !P0 ;  /* 0x000000ff0d0d7208 */ /* 0x000fe40004000000 */
[----:B------:R-:W-:Y:S01]  /*02e0*/  FSEL R24, R24, RZ, !P0 ;  /* 0x000000ff18187208 */ /* 0x000fe20004000000 */
[----:B-1----:R-:W-:-:S02]  /*02f0*/  VIADD R27, R12, 0x6000 ;  /* 0x000060000c1b7836 */ /* 0x002fc40000000000 */
[-C--:B------:R-:W-:Y:S01]  /*0300*/  @!P0 FFMA R13, R6, R23.reuse, R13 ;  /* 0x00000017060d8223 */ /* 0x080fe2000000000d */
[----:B------:R-:W-:Y:S01]  /*0310*/  CS2R R6, SRZ ;  /* 0x0000000000067805 */ /* 0x000fe2000001ff00 */
[-C--:B------:R-:W-:Y:S01]  /*0320*/  @!P0 FFMA R24, R5, R23.reuse, R24 ;  /* 0x0000001705188223 */ /* 0x080fe20000000018 */
[----:B------:R-:W-:Y:S01]  /*0330*/  CS2R R4, SRZ ;  /* 0x0000000000047805 */ /* 0x000fe2000001ff00 */
[----:B------:R-:W-:Y:S01]  /*0340*/  IMAD.WIDE R26, R27, 0x4, R14 ;  /* 0x000000041b1a7825 */ /* 0x000fe200078e020e */
[----:B------:R-:W-:Y:S02]  /*0350*/  FSEL R22, R22, RZ, !P0 ;  /* 0x000000ff16167208 */ /* 0x000fe40004000000 */
[----:B------:R-:W-:Y:S02]  /*0360*/  FSEL R19, R19, RZ, !P0 ;  /* 0x000000ff13137208 */ /* 0x000fe40004000000 */
[----:B------:R1:W2:Y:S01]  /*0370*/  @!P0 LDG.E.EF.128 R4, desc[UR6][R26.64] ;  /* 0x000000061a048981 */ /* 0x0002a2000c0e1d00 */
[----:B------:R-:W-:-:S02]  /*0380*/  @!P0 FFMA R22, R29, R23, R22 ;  /* 0x000000171d168223 */ /* 0x000fc40000000016 */
[----:B------:R-:W-:Y:S02]  /*0390*/  @!P0 FFMA R19, R28, R23, R19 ;  /* 0x000000171c138223 */ /* 0x000fe40000000013 */
[----:B------:R-:W4:Y:S01]  /*03a0*/  LDG.E.EL R23, desc[UR6][R20.64+0x60] ;  /* 0x0000600614177981 */ /* 0x000f22000c2e1900 */
[----:B---3--:R-:W-:Y:S02]  /*03b0*/  SEL R28, R11, RZ, !P0 ;  /* 0x000000ff0b1c7207 */ /* 0x008fe40004000000 */
[----:B------:R-:W-:Y:S02]  /*03c0*/  SEL R11, R10, RZ, !P0 ;  /* 0x000000ff0a0b7207 */ /* 0x000fe40004000000 */
[----:B------:R-:W-:Y:S02]  /*03d0*/  SEL R10, R9, RZ, !P0 ;  /* 0x000000ff090a7207 */ /* 0x000fe40004000000 */
[----:B------:R-:W-:Y:S01]  /*03e0*/  SEL R9, R8, RZ, !P0 ;  /* 0x000000ff08097207 */ /* 0x000fe20004000000 */
[-C--:B-----5:R-:W-:Y:S01]  /*03f0*/  @!P0 FFMA R13, R28, R25.reuse, R13 ;  /* 0x000000191c0d8223 */ /* 0x0a0fe2000000000d */
[-C--:B------:R-:W-:Y:S01]  /*0400*/  @!P0 FFMA R22, R11, R25.reuse, R22 ;  /* 0x000000190b168223 */ /* 0x080fe20000000016 */
[----:B------:R-:W-:-:S02]  /*0410*/  @!P0 FFMA R19, R10, R25, R19 ;  /* 0x000000190a138223 */ /* 0x000fc40000000013 */
[----:B------:R-:W-:Y:S01]  /*0420*/  @!P0 FFMA R24, R9, R25, R24 ;  /* 0x0000001909188223 */ /* 0x000fe20000000018 */
[----:B------:R-:W-:Y:S01]  /*0430*/  VIADD R25, R12, 0x8000 ;  /* 0x000080000c197836 */ /* 0x000fe20000000000 */
[----:B------:R-:W-:Y:S02]  /*0440*/  CS2R R8, SRZ ;  /* 0x0000000000087805 */ /* 0x000fe4000001ff00 */
[----:B------:R-:W-:Y:S01]  /*0450*/  CS2R R10, SRZ ;  /* 0x00000000000a7805 */ /* 0x000fe2000001ff00 */
[----:B------:R-:W3:Y:S01]  /*0460*/  LDG.E.EL R28, desc[UR6][R20.64+0x80] ;  /* 0x00008006141c7981 */ /* 0x000ee2000c2e1900 */
[----:B-1----:R-:W-:-:S05]  /*0470*/  IMAD.WIDE R26, R25, 0x4, R14 ;  /* 0x00000004191a7825 */ /* 0x002fca00078e020e */
[----:B------:R1:W5:Y:S01]  /*0480*/  @!P0 LDG.E.EF.128 R8, desc[UR6][R26.64] ;  /* 0x000000061a088981 */ /* 0x000362000c0e1d00 */
[----:B--2---:R-:W-:Y:S02]  /*0490*/  SEL R25, R6, RZ, !P0 ;  /* 0x000000ff06197207 */ /* 0x004fe40004000000 */
[----:B------:R-:W-:Y:S02]  /*04a0*/  SEL R6, R7, RZ, !P0 ;  /* 0x000000ff07067207 */ /* 0x000fe40004000000 */
[----:B------:R-:W-:Y:S02]  /*04b0*/  SEL R5, R5, RZ, !P0 ;  /* 0x000000ff05057207 */ /* 0x000fe40004000000 */
[----:B------:R-:W-:Y:S01]  /*04c0*/  SEL R7, R4, RZ, !P0 ;  /* 0x000000ff04077207 */ /* 0x000fe20004000000 */
[----:B-1----:R-:W-:Y:S02]  /*04d0*/  VIADD R27, R12, 0xa000 ;  /* 0x0000a0000c1b7836 */ /* 0x002fe40000000000 */
[-C--:B----4-:R-:W-:Y:S01]  /*04e0*/  @!P0 FFMA R13, R6, R23.reuse, R13 ;  /* 0x00000017060d8223 */ /* 0x090fe2000000000d */
[-C--:B------:R-:W-:Y:S01]  /*04f0*/  @!P0 FFMA R19, R5, R23.reuse, R19 ;  /* 0x0000001705138223 */ /* 0x080fe20000000013 */
[----:B------:R-:W-:Y:S01]  /*0500*/  @!P0 FFMA R24, R7, R23, R24 ;  /* 0x0000001707188223 */ /* 0x000fe20000000018 */
[----:B------:R-:W-:-:S02]  /*0510*/  CS2R R4, SRZ ;  /* 0x0000000000047805 */ /* 0x000fc4000001ff00 */
[----:B------:R-:W-:Y:S01]  /*0520*/  CS2R R6, SRZ ;  /* 0x0000000000067805 */ /* 0x000fe2000001ff00 */
[----:B------:R-:W-:-:S05]  /*0530*/  IMAD.WIDE R26, R27, 0x4, R14 ;  /* 0x000000041b1a7825 */ /* 0x000fca00078e020e */
[----:B------:R1:W2:Y:S01]  /*0540*/  @!P0 LDG.E.EF.128 R4, desc[UR6][R26.64] ;  /* 0x000000061a048981 */ /* 0x0002a2000c0e1d00 */
[----:B------:R-:W-:-:S03]  /*0550*/  @!P0 FFMA R22, R25, R23, R22 ;  /* 0x0000001719168223 */ /* 0x000fc60000000016 */
[----:B------:R-:W4:Y:S01]  /*0560*/  LDG.E.EL R23, desc[UR6][R20.64+0xa0] ;  /* 0x0000a00614177981 */ /* 0x000f22000c2e1900 */
[----:B-----5:R-:W-:Y:S02]  /*0570*/  SEL R25, R11, RZ, !P0 ;  /* 0x000000ff0b197207 */ /* 0x020fe40004000000 */
[----:B------:R-:W-:Y:S02]  /*0580*/  SEL R11, R10, RZ, !P0 ;  /* 0x000000ff0a0b7207 */ /* 0x000fe40004000000 */
[----:B------:R-:W-:Y:S02]  /*0590*/  SEL R10, R9, RZ, !P0 ;  /* 0x000000ff090a7207 */ /* 0x000fe40004000000 */
[----:B------:R-:W-:Y:S01]  /*05a0*/  SEL R9, R8, RZ, !P0 ;  /* 0x000000ff08097207 */ /* 0x000fe20004000000 */
[-C--:B---3--:R-:W-:Y:S01]  /*05b0*/  @!P0 FFMA R13, R25, R28.reuse, R13 ;  /* 0x0000001c190d8223 */ /* 0x088fe2000000000d */
[----:B------:R-:W-:Y:S02]  /*05c0*/  VIADD R25, R12, 0xc000 ;  /* 0x0000c0000c197836 */ /* 0x000fe40000000000 */
[-C--:B------:R-:W-:Y:S01]  /*05d0*/  @!P0 FFMA R22, R11, R28.reuse, R22 ;  /* 0x0000001c0b168223 */ /* 0x080fe20000000016 */
[-C--:B------:R-:W-:Y:S01]  /*05e0*/  @!P0 FFMA R19, R10, R28.reuse, R19 ;  /* 0x0000001c0a138223 */ /* 0x080fe20000000013 */
[----:B------:R-:W-:Y:S01]  /*05f0*/  @!P0 FFMA R24, R9, R28, R24 ;  /* 0x0000001c09188223 */ /* 0x000fe20000000018 */
[----:B------:R-:W-:-:S02]  /*0600*/  CS2R R8, SRZ ;  /* 0x0000000000087805 */ /* 0x000fc4000001ff00 */
[----:B------:R-:W-:Y:S01]  /*0610*/  CS2R R10, SRZ ;  /* 0x00000000000a7805 */ /* 0x000fe2000001ff00 */
[----:B-1----:R-:W-:Y:S01]  /*0620*/  IMAD.WIDE R26, R25, 0x4, R14 ;  /* 0x00000004191a7825 */ /* 0x002fe200078e020e */
[----:B------:R-:W3:Y:S04]  /*0630*/  LDG.E.EL R28, desc[UR6][R20.64+0xc0] ;  /* 0x0000c006141c7981 */ /* 0x000ee8000c2e1900 */
[----:B------:R1:W5:Y:S01]  /*0640*/  @!P0 LDG.E.EF.128 R8, desc[UR6][R26.64] ;  /* 0x000000061a088981 */ /* 0x000362000c0e1d00 */
[----:B--2---:R-:W-:Y:S02]  /*0650*/  SEL R25, R6, RZ, !P0 ;  /* 0x000000ff06197207 */ /* 0x004fe40004000000 */
[----:B------:R-:W-:Y:S02]  /*0660*/  SEL R6, R7, RZ, !P0 ;  /* 0x000000ff07067207 */ /* 0x000fe40004000000 */
[----:B------:R-:W-:-:S02]  /*0670*/  SEL R5, R5, RZ, !P0 ;  /* 0x000000ff05057207 */ /* 0x000fc40004000000 */
[----:B------:R-:W-:Y:S01]  /*0680*/  SEL R7, R4, RZ, !P0 ;  /* 0x000000ff04077207 */ /* 0x000fe20004000000 */
[----:B-1----:R-:W-:Y:S02]  /*0690*/  VIADD R27, R12, 0xe000 ;  /* 0x0000e0000c1b7836 */ /* 0x002fe40000000000 */
[-C--:B----4-:R-:W-:Y:S01]  /*06a0*/  @!P0 FFMA R13, R6, R23.reuse, R13 ;  /* 0x00000017060d8223 */ /* 0x090fe2000000000d */
[-C--:B------:R-:W-:Y:S01]  /*06b0*/  @!P0 FFMA R19, R5, R23.reuse, R19 ;  /* 0x0000001705138223 */ /* 0x080fe20000000013 */
[----:B------:R-:W-:Y:S01]  /*06c0*/  @!P0 FFMA R24, R7, R23, R24 ;  /* 0x0000001707188223 */ /* 0x000fe20000000018 */
[----:B------:R-:W-:Y:S02]  /*06d0*/  CS2R R4, SRZ ;  /* 0x0000000000047805 */ /* 0x000fe4000001ff00 */
        /* <DEDUP_REMOVED lines=57> */
[----:B------:R-:W-:-:S04]  /*0a70*/  IMAD.WIDE R26, R27, 0x4, R14 ;  /* 0x000000041b1a7825 */ /* 0x000fc800078e020e */
[----:B------:R-:W-:Y:S02]  /*0a80*/  @!P0 FFMA R22, R25, R23, R22 ;  /* 0x0000001719168223 */ /* 0x000fe40000000016 */
[----:B------:R-:W2:Y:S04]  /*0a90*/  LDG.E.EL R23, desc[UR6][R20.64+0x160] ;  /* 0x0001600614177981 */ /* 0x000ea8000c2e1900 */
[----:B------:R1:W4:Y:S01]  /*0aa0*/  @!P0 LDG.E.EF.128 R4, desc[UR6][R26.64] ;  /* 0x000000061a048981 */ /* 0x000322000c0e1d00 */
[----:B-----5:R-:W-:Y:S02]  /*0ab0*/  SEL R25, R11, RZ, !P0 ;  /* 0x000000ff0b197207 */ /* 0x020fe40004000000 */
[----:B------:R-:W-:Y:S02]  /*0ac0*/  SEL R11, R10, RZ, !P0 ;  /* 0x000000ff0a0b7207 */ /* 0x000fe40004000000 */
[----:B------:R-:W-:-:S02]  /*0ad0*/  SEL R10, R9, RZ, !P0 ;  /* 0x000000ff090a7207 */ /* 0x000fc40004000000 */
[----:B------:R-:W-:Y:S01]  /*0ae0*/  SEL R9, R8, RZ, !P0 ;  /* 0x000000ff08097207 */ /* 0x000fe20004000000 */
[-C--:B---3--:R-:W-:Y:S01]  /*0af0*/  @!P0 FFMA R13, R25, R28.reuse, R13 ;  /* 0x0000001c190d8223 */ /* 0x088fe2000000000d */
[----:B------:R-:W-:Y:S02]  /*0b00*/  VIADD R25, R12, 0x18000 ;  /* 0x000180000c197836 */ /* 0x000fe40000000000 */
[-C--:B------:R-:W-:Y:S01]  /*0b10*/  @!P0 FFMA R22, R11, R28.reuse, R22 ;  /* 0x0000001c0b168223 */ /* 0x080fe20000000016 */
[-C--:B------:R-:W-:Y:S01]  /*0b20*/  @!P0 FFMA R19, R10, R28.reuse, R19 ;  /* 0x0000001c0a138223 */ /* 0x080fe20000000013 */
[----:B------:R-:W-:Y:S01]  /*0b30*/  @!P0 FFMA R24, R9, R28, R24 ;  /* 0x0000001c09188223 */ /* 0x000fe20000000018 */
[----:B------:R-:W-:Y:S02]  /*0b40*/  CS2R R8, SRZ ;  /* 0x0000000000087805 */ /* 0x000fe4000001ff00 */
[----:B------:R-:W-:Y:S01]  /*0b50*/  CS2R R10, SRZ ;  /* 0x00000000000a7805 */ /* 0x000fe2000001ff00 */
[----:B-1----:R-:W-:-:S05]  /*0b60*/  IMAD.WIDE R26, R25, 0x4, R14 ;  /* 0x00000004191a7825 */ /* 0x002fca00078e020e */
[----:B------:R1:W3:Y:S01]  /*0b70*/  @!P0 LDG.E.EF.128 R8, desc[UR6][R26.64] ;  /* 0x000000061a088981 */ /* 0x0002e2000c0e1d00 */
[----:B----4-:R-:W-:Y:S02]  /*0b80*/  SEL R25, R6, RZ, !P0 ;  /* 0x000000ff06197207 */ /* 0x010fe40004000000 */
[----:B------:R-:W-:Y:S02]  /*0b90*/  SEL R28, R5, RZ, !P0 ;  /* 0x000000ff051c7207 */ /* 0x000fe40004000000 */
[----:B------:R-:W-:Y:S02]  /*0ba0*/  SEL R6, R7, RZ, !P0 ;  /* 0x000000ff07067207 */ /* 0x000fe40004000000 */
[----:B------:R-:W-:Y:S01]  /*0bb0*/  SEL R5, R4, RZ, !P0 ;  /* 0x000000ff04057207 */ /* 0x000fe20004000000 */
[-C--:B--2---:R-:W-:Y:S01]  /*0bc0*/  @!P0 FFMA R22, R25, R23.reuse, R22 ;  /* 0x0000001719168223 */ /* 0x084fe20000000016 */
[----:B-1----:R-:W-:Y:S01]  /*0bd0*/  VIADD R27, R12, 0x1a000 ;  /* 0x0001a0000c1b7836 */ /* 0x002fe20000000000 */
[----:B------:R-:W2:Y:S01]  /*0be0*/  LDG.E.EL R25, desc[UR6][R20.64+0x180] ;  /* 0x0001800614197981 */ /* 0x000ea2000c2e1900 */
[-C--:B------:R-:W-:Y:S01]  /*0bf0*/  @!P0 FFMA R13, R6, R23.reuse, R13 ;  /* 0x00000017060d8223 */ /* 0x080fe2000000000d */
[----:B------:R-:W-:Y:S01]  /*0c00*/  @!P0 FFMA R24, R5, R23, R24 ;  /* 0x0000001705188223 */ /* 0x000fe20000000018 */
[----:B------:R-:W-:-:S02]  /*0c10*/  CS2R R4, SRZ ;  /* 0x0000000000047805 */ /* 0x000fc4000001ff00 */
[----:B------:R-:W-:Y:S01]  /*0c20*/  CS2R R6, SRZ ;  /* 0x0000000000067805 */ /* 0x000fe2000001ff00 */
[----:B------:R-:W-:-:S04]  /*0c30*/  IMAD.WIDE R26, R27, 0x4, R14 ;  /* 0x000000041b1a7825 */ /* 0x000fc800078e020e */
[----:B------:R-:W-:Y:S02]  /*0c40*/  @!P0 FFMA R19, R28, R23, R19 ;  /* 0x000000171c138223 */ /* 0x000fe40000000013 */
[----:B------:R-:W4:Y:S04]  /*0c50*/  LDG.E.EL R23, desc[UR6][R20.64+0x1a0] ;  /* 0x0001a00614177981 */ /* 0x000f28000c2e1900 */
[----:B------:R1:W5:Y:S01]  /*0c60*/  @!P0 LDG.E.EF.128 R4, desc[UR6][R26.64] ;  /* 0x000000061a048981 */ /* 0x000362000c0e1d00 */
[----:B------:R-:W-:Y:S01]  /*0c70*/  VIADD R29, R12, 0x1c000 ;  /* 0x0001c0000c1d7836 */ /* 0x000fe20000000000 */
[----:B---3--:R-:W-:Y:S02]  /*0c80*/  SEL R28, R11, RZ, !P0 ;  /* 0x000000ff0b1c7207 */ /* 0x008fe40004000000 */
[----:B------:R-:W-:-:S02]  /*0c90*/  SEL R11, R10, RZ, !P0 ;  /* 0x000000ff0a0b7207 */ /* 0x000fc40004000000 */
[----:B------:R-:W-:Y:S02]  /*0ca0*/  SEL R10, R9, RZ, !P0 ;  /* 0x000000ff090a7207 */ /* 0x000fe40004000000 */
[----:B------:R-:W-:Y:S01]  /*0cb0*/  SEL R9, R8, RZ, !P0 ;  /* 0x000000ff08097207 */ /* 0x000fe20004000000 */
[-C--:B--2---:R-:W-:Y:S01]  /*0cc0*/  @!P0 FFMA R22, R11, R25.reuse, R22 ;  /* 0x000000190b168223 */ /* 0x084fe20000000016 */
[----:B------:R-:W-:Y:S02]  /*0cd0*/  VIADD R11, R12, 0x1e000 ;  /* 0x0001e0000c0b7836 */ /* 0x000fe40000000000 */
[-C--:B------:R-:W-:Y:S01]  /*0ce0*/  @!P0 FFMA R19, R10, R25.reuse, R19 ;  /* 0x000000190a138223 */ /* 0x080fe20000000013 */
[-C--:B------:R-:W-:Y:S01]  /*0cf0*/  @!P0 FFMA R24, R9, R25.reuse, R24 ;  /* 0x0000001909188223 */ /* 0x080fe20000000018 */
[----:B------:R-:W-:Y:S01]  /*0d00*/  @!P0 FFMA R13, R28, R25, R13 ;  /* 0x000000191c0d8223 */ /* 0x000fe2000000000d */
[----:B-1----:R-:W-:Y:S01]  /*0d10*/  IMAD.WIDE R26, R11, 0x4, R14 ;  /* 0x000000040b1a7825 */ /* 0x002fe200078e020e */
[----:B------:R-:W-:-:S02]  /*0d20*/  CS2R R8, SRZ ;  /* 0x0000000000087805 */ /* 0x000fc4000001ff00 */
[----:B------:R-:W-:Y:S01]  /*0d30*/  CS2R R10, SRZ ;  /* 0x00000000000a7805 */ /* 0x000fe2000001ff00 */
[----:B------:R-:W2:Y:S01]  /*0d40*/  LDG.E.EL R25, desc[UR6][R20.64+0x1c0] ;  /* 0x0001c00614197981 */ /* 0x000ea2000c2e1900 */
[----:B------:R-:W-:Y:S01]  /*0d50*/  IMAD.WIDE R28, R29, 0x4, R14 ;  /* 0x000000041d1c7825 */ /* 0x000fe200078e020e */
[----:B-----5:R-:W-:-:S03]  /*0d60*/  SEL R12, R7, RZ, !P0 ;  /* 0x000000ff070c7207 */ /* 0x020fc60004000000 */
[----:B------:R-:W-:Y:S01]  /*0d70*/  IMAD.MOV.U32 R7, RZ, RZ, R13 ;  /* 0x000000ffff077224 */ /* 0x000fe200078e000d */
[----:B------:R-:W3:Y:S01]  /*0d80*/  @!P0 LDG.E.EF.128 R8, desc[UR6][R28.64] ;  /* 0x000000061c088981 */ /* 0x000ee2000c0e1d00 */
[----:B------:R-:W-:Y:S02]  /*0d90*/  CS2R R14, SRZ ;  /* 0x00000000000e7805 */ /* 0x000fe4000001ff00 */
[----:B----4-:R-:W-:Y:S01]  /*0da0*/  @!P0 FFMA R7, R12, R23, R7 ;  /* 0x000000170c078223 */ /* 0x010fe20000000007 */
[----:B------:R-:W-:Y:S01]  /*0db0*/  CS2R R12, SRZ ;  /* 0x00000000000c7805 */ /* 0x000fe2000001ff00 */
[----:B------:R-:W4:Y:S05]  /*0dc0*/  LDG.E.EL R20, desc[UR6][R20.64+0x1e0] ;  /* 0x0001e00614147981 */ /* 0x000f2a000c2e1900 */
[----:B------:R1:W5:Y:S01]  /*0dd0*/  @!P0 LDG.E.EF.128 R12, desc[UR6][R26.64] ;  /* 0x000000061a0c8981 */ /* 0x000362000c0e1d00 */
[----:B------:R-:W-:-:S05]  /*0de0*/  SEL R4, R4, RZ, !P0 ;  /* 0x000000ff04047207 */ /* 0x000fca0004000000 */
[----:B------:R-:W-:Y:S01]  /*0df0*/  @!P0 FFMA R24, R4, R23, R24 ;  /* 0x0000001704188223 */ /* 0x000fe20000000018 */
[----:B-1----:R-:W-:Y:S02]  /*0e00*/  SEL R27, R6, RZ, !P0 ;  /* 0x000000ff061b7207 */ /* 0x002fe40004000000 */
[----:B------:R-:W-:-:S03]  /*0e10*/  SEL R6, R5, RZ, !P0 ;  /* 0x000000ff05067207 */ /* 0x000fc60004000000 */
[-C--:B------:R-:W-:Y:S02]  /*0e20*/  @!P0 FFMA R22, R27, R23.reuse, R22 ;  /* 0x000000171b168223 */ /* 0x080fe40000000016 */
[----:B------:R-:W-:Y:S01]  /*0e30*/  @!P0 FFMA R19, R6, R23, R19 ;  /* 0x0000001706138223 */ /* 0x000fe20000000013 */
[----:B------:R-:W1:Y:S01]  /*0e40*/  S2UR UR5, SR_CgaCtaId ;  /* 0x00000000000579c3 */ /* 0x000e620000008800 */
[----:B------:R-:W-:Y:S02]  /*0e50*/  UMOV UR4, 0x400 ;  /* 0x0000040000047882 */ /* 0x000fe40000000000 */
[----:B-1----:R-:W-:Y:S01]  /*0e60*/  UPRMT UR4, UR5, 0x654, UR4 ;  /* 0x0000065405047896 */ /* 0x002fe20008000004 */
[----:B------:R-:W-:Y:S02]  /*0e70*/  ISETP.GE.AND P1, PT, R0, 0x100, PT ;  /* 0x000001000000780c */ /* 0x000fe40003f26270 */
[----:B---3--:R-:W-:Y:S02]  /*0e80*/  SEL R5, R8, RZ, !P0 ;  /* 0x000000ff08057207 */ /* 0x008fe40004000000 */
[----:B------:R-:W-:-:S02]  /*0e90*/  SEL R8, R11, RZ, !P0 ;  /* 0x000000ff0b087207 */ /* 0x000fc40004000000 */
[----:B------:R-:W-:Y:S02]  /*0ea0*/  SEL R4, R9, RZ, !P0 ;  /* 0x000000ff09047207 */ /* 0x000fe40004000000 */
[----:B------:R-:W-:Y:S01]  /*0eb0*/  SEL R11, R10, RZ, !P0 ;  /* 0x000000ff0a0b7207 */ /* 0x000fe20004000000 */
[-C--:B--2---:R-:W-:Y:S01]  /*0ec0*/  @!P0 FFMA R7, R8, R25.reuse, R7 ;  /* 0x0000001908078223 */ /* 0x084fe20000000007 */
[-C--:B------:R-:W-:Y:S01]  /*0ed0*/  @!P0 FFMA R24, R5, R25.reuse, R24 ;  /* 0x0000001905188223 */ /* 0x080fe20000000018 */
[-C--:B------:R-:W-:Y:S01]  /*0ee0*/  @!P0 FFMA R19, R4, R25.reuse, R19 ;  /* 0x0000001904138223 */ /* 0x080fe20000000013 */
[----:B-----5:R-:W-:Y:S01]  /*0ef0*/  SEL R5, R12, RZ, !P0 ;  /* 0x000000ff0c057207 */ /* 0x020fe20004000000 */
[----:B------:R-:W-:Y:S01]  /*0f00*/  @!P0 FFMA R22, R11, R25, R22 ;  /* 0x000000190b168223 */ /* 0x000fe20000000016 */
[----:B------:R-:W-:Y:S01]  /*0f10*/  SEL R6, R15, RZ, !P0 ;  /* 0x000000ff0f067207 */ /* 0x000fe20004000000 */
[----:B------:R-:W-:Y:S01]  /*0f20*/  IMAD.MOV.U32 R11, RZ, RZ, R7 ;  /* 0x000000ffff0b7224 */ /* 0x000fe200078e0007 */
[----:B------:R-:W-:-:S02]  /*0f30*/  SEL R9, R14, RZ, !P0 ;  /* 0x000000ff0e097207 */ /* 0x000fc40004000000 */
[----:B------:R-:W-:Y:S01]  /*0f40*/  SEL R4, R13, RZ, !P0 ;  /* 0x000000ff0d047207 */ /* 0x000fe20004000000 */
[-C--:B----4-:R-:W-:Y:S01]  /*0f50*/  @!P0 FFMA R24, R5, R20.reuse, R24 ;  /* 0x0000001405188223 */ /* 0x090fe20000000018 */
[-C--:B------:R-:W-:Y:S01]  /*0f60*/  @!P0 FFMA R11, R6, R20.reuse, R11 ;  /* 0x00000014060b8223 */ /* 0x080fe2000000000b */
[-C--:B------:R-:W-:Y:S02]  /*0f70*/  @!P0 FFMA R22, R9, R20.reuse, R22 ;  /* 0x0000001409168223 */ /* 0x080fe40000000016 */
[----:B------:R-:W-:Y:S01]  /*0f80*/  @!P0 FFMA R19, R4, R20, R19 ;  /* 0x0000001404138223 */ /* 0x000fe20000000013 */
[----:B------:R-:W1:Y:S04]  /*0f90*/  SHFL.BFLY PT, R5, R24, 0x10, 0x1f ;  /* 0x0e001f0018057f89 */ /* 0x000e6800000e0000 */
[----:B------:R-:W2:Y:S04]  /*0fa0*/  SHFL.BFLY PT, R6, R19, 0x10, 0x1f ;  /* 0x0e001f0013067f89 */ /* 0x000ea800000e0000 */
[----:B------:R-:W3:Y:S04]  /*0fb0*/  SHFL.BFLY PT, R7, R22, 0x10, 0x1f ;  /* 0x0e001f0016077f89 */ /* 0x000ee800000e0000 */
[----:B------:R-:W4:Y:S01]  /*0fc0*/  SHFL.BFLY PT, R8, R11, 0x10, 0x1f ;  /* 0x0e001f000b087f89 */ /* 0x000f2200000e0000 */
[----:B------:R-:W-:Y:S01]  /*0fd0*/  SHF.R.U32.HI R9, RZ, 0x5, R0 ;  /* 0x00000005ff097819 */ /* 0x000fe20000011600 */
[----:B------:R-:W-:Y:S01]  /*0fe0*/  IMAD.SHL.U32 R4, R3, 0x4, RZ ;  /* 0x0000000403047824 */ /* 0x000fe200078e00ff */
[----:B------:R-:W-:-:S02]  /*0ff0*/  LOP3.LUT P0, RZ, R0, 0x10, RZ, 0xc0, !PT ;  /* 0x0000001000ff7812 */ /* 0x000fc4000780c0ff */
[----:B------:R-:W-:-:S04]  /*1000*/  SGXT.U32 R9, R9, 0x2 ;  /* 0x000000020909781a */ /* 0x000fc80000000000 */
[----:B------:R-:W-:Y:S01]  /*1010*/  LOP3.LUT R9, R4, R9, RZ, 0xfc, !PT ;  /* 0x0000000904097212 */ /* 0x000fe200078efcff */
[----:B-1----:R-:W-:-:S03]  /*1020*/  FADD R24, R5, R24 ;  /* 0x0000001805187221 */ /* 0x002fc60000000000 */
[----:B------:R-:W-:Y:S01]  /*1030*/  LEA R9, R9, UR4, 0x2 ;  /* 0x0000000409097c11 */ /* 0x000fe2000f8e10ff */
[----:B--2---:R-:W-:Y:S01]  /*1040*/  FADD R10, R6, R19 ;  /* 0x00000013060a7221 */ /* 0x004fe20000000000 */
[----:B---3--:R-:W-:Y:S01]  /*1050*/  FADD R22, R7, R22 ;  /* 0x0000001607167221 */ /* 0x008fe20000000000 */
[----:B----4-:R-:W-:Y:S02]  /*1060*/  FADD R12, R8, R11 ;  /* 0x0000000b080c7221 */ /* 0x010fe40000000000 */
[----:B------:R-:W-:Y:S04]  /*1070*/  @!P0 STS [R9], R24 ;  /* 0x0000001809008388 */ /* 0x000fe80000000800 */
[----:B------:R-:W-:Y:S04]  /*1080*/  @!P0 STS [R9+0x10], R10 ;  /* 0x0000100a09008388 */ /* 0x000fe80000000800 */
[----:B------:R-:W-:Y:S04]  /*1090*/  @!P0 STS [R9+0x20], R22 ;  /* 0x0000201609008388 */ /* 0x000fe80000000800 */
[----:B------:R-:W-:Y:S01]  /*10a0*/  @!P0 STS [R9+0x30], R12 ;  /* 0x0000300c09008388 */ /* 0x000fe20000000800 */
[----:B------:R-:W-:Y:S06]  /*10b0*/  BAR.SYNC.DEFER_BLOCKING 0x0 ;  /* 0x0000000000007b1d */ /* 0x000fec0000010000 */
[----:B------:R-:W1:Y:S04]  /*10c0*/  @!P1 LDS R2, [R17+UR4] ;  /* 0x0000000411029984 */ /* 0x000e680008000800 */
[----:B------:R-:W2:Y:S04]  /*10d0*/  @!P1 LDS R16, [R17+UR4+0x200] ;  /* 0x0002000411109984 */ /* 0x000ea80008000800 */
[----:B-1----:R-:W1:Y:S04]  /*10e0*/  SHFL.BFLY PT, R5, R2, 0x2, 0x1f ;  /* 0x0c401f0002057f89 */ /* 0x002e6800000e0000 */
[----:B--2---:R-:W2:Y:S01]  /*10f0*/  SHFL.BFLY PT, R7, R16, 0x2, 0x1f ;  /* 0x0c401f0010077f89 */ /* 0x004ea200000e0000 */
[----:B------:R-:W-:Y:S01]  /*1100*/  LOP3.LUT P0, RZ, R0, 0x3, RZ, 0xc0, !PT ;  /* 0x0000000300ff7812 */ /* 0x000fe2000780c0ff */
[----:B-1----:R-:W-:Y:S01]  /*1110*/  FADD R5, R2, R5 ;  /* 0x0000000502057221 */ /* 0x002fe20000000000 */
[----:B--2---:R-:W-:-:S04]  /*1120*/  FADD R7, R16, R7 ;  /* 0x0000000710077221 */ /* 0x004fc80000000000 */
[----:B------:R-:W1:Y:S04]  /*1130*/  SHFL.BFLY PT, R6, R5, 0x1, 0x1f ;  /* 0x0c201f0005067f89 */ /* 0x000e6800000e0000 */
[----:B------:R-:W2:Y:S01]  /*1140*/  SHFL.BFLY PT, R8, R7, 0x1, 0x1f ;  /* 0x0c201f0007087f89 */ /* 0x000ea200000e0000 */
[----:B------:R-:W-:Y:S01]  /*1150*/  ISETP.LT.AND P0, PT, R0, 0x100, !P0 ;  /* 0x000001000000780c */ /* 0x000fe20004701270 */
[----:B-1----:R-:W-:Y:S01]  /*1160*/  FADD R6, R5, R6 ;  /* 0x0000000605067221 */ /* 0x002fe20000000000 */
[----:B--2---:R-:W-:-:S11]  /*1170*/  FADD R12, R7, R8 ;  /* 0x00000008070c7221 */ /* 0x004fd60000000000 */
[----:B------:R-:W-:Y:S04]  /*1180*/  @P0 STS [R17+UR4], R6 ;  /* 0x0000000611000988 */ /* 0x000fe80008000804 */
[----:B------:R-:W-:Y:S01]  /*1190*/  @P0 STS [R17+UR4+0x200], R12 ;  /* 0x0002000c11000988 */ /* 0x000fe20008000804 */
[----:B------:R-:W-:Y:S01]  /*11a0*/  LEA R3, R3, UR4, 0x4 ;  /* 0x0000000403037c11 */ /* 0x000fe2000f8e20ff */
[----:B------:R-:W-:Y:S06]  /*11b0*/  BAR.SYNC.DEFER_BLOCKING 0x0 ;  /* 0x0000000000007b1d */ /* 0x000fec0000010000 */
[----:B------:R-:W-:Y:S04]  /*11c0*/  LDS R8, [R3] ;  /* 0x0000000003087984 */ /* 0x000fe80000000800 */
[----:B------:R-:W-:Y:S04]  /*11d0*/  LDS R9, [R3+0x10] ;  /* 0x0000100003097984 */ /* 0x000fe80000000800 */
[----:B------:R-:W-:Y:S04]  /*11e0*/  LDS R10, [R3+0x20] ;  /* 0x00002000030a7984 */ /* 0x000fe80000000800 */
[----:B------:R-:W1:Y:S01]  /*11f0*/  LDS R11, [R3+0x30] ;  /* 0x00003000030b7984 */ /* 0x000e620000000800 */
[----:B------:R-:W-:Y:S01]  /*1200*/  BAR.SYNC.DEFER_BLOCKING 0x0 ;  /* 0x0000000000007b1d */ /* 0x000fe20000010000 */
[----:B------:R-:W-:-:S02]  /*1210*/  LOP3.LUT P0, RZ, R0, 0x40, RZ, 0xc0, !PT ;  /* 0x0000004000ff7812 */ /* 0x000fc4000780c0ff */
[----:B------:R-:W-:-:S04]  /*1220*/  LOP3.LUT R5, R18, 0x3f, R0, 0xf8, !PT ;  /* 0x0000003f12057812 */ /* 0x000fc800078ef800 */
[----:B------:R-:W-:Y:S02]  /*1230*/  ISETP.LT.AND P0, PT, R5, 0x400, !P0 ;  /* 0x000004000500780c */ /* 0x000fe40004701270 */
[----:B------:R-:W-:Y:S01]  /*1240*/  LOP3.LUT R0, R0, 0x3f, RZ, 0xc0, !PT ;  /* 0x0000003f00007812 */ /* 0x000fe200078ec0ff */
[----:B-1----:R1:W-:Y:S03]  /*1250*/  STS.128 [R4+UR4], R8 ;  /* 0x0000000804007988 */ /* 0x0023e60008000c04 */
[----:B------:R-:W-:Y:S01]  /*1260*/  LEA R0, R0, UR4, 0x2 ;  /* 0x0000000400007c11 */ /* 0x000fe2000f8e10ff */
[----:B------:R-:W-:Y:S06]  /*1270*/  BAR.SYNC.DEFER_BLOCKING 0x0 ;  /* 0x0000000000007b1d */ /* 0x000fec0000010000 */
[----:B-1----:R-:W-:Y:S05]  /*1280*/  @!P0 EXIT ;  /* 0x000000000000894d */ /* 0x002fea0003800000 */
[----:B------:R-:W0:Y:S01]  /*1290*/  LDS R7, [R0] ;  /* 0x0000000000077984 */ /* 0x000e220000000800 */
[----:B------:R-:W1:Y:S02]  /*12a0*/  LDC.64 R2, c[0x0][0x220] ;  /* 0x00008800ff027b82 */ /* 0x000e640000000a00 */
[----:B-1----:R-:W-:-:S05]  /*12b0*/  IMAD.WIDE R2, R5, 0x4, R2 ;  /* 0x0000000405027825 */ /* 0x002fca00078e0202 */
[----:B0-----:R-:W-:Y:S01]  /*12c0*/  STG.E desc[UR6][R2.64], R7 ;  /* 0x0000000702007986 */ /* 0x001fe2000c101906 */
[----:B------:R-:W-:Y:S05]  /*12d0*/  EXIT ;  /* 0x000000000000794d */ /* 0x000fea0003800000 */
.L_x_0:
[----:B------:R-:W-:-:S00]  /*12e0*/  BRA `(.L_x_0) ;  /* 0xfffffffc00fc7947 */ /* 0x000fc0000383ffff */
[----:B------:R-:W-:-:S00]  /*12f0*/  NOP ;  /* 0x0000000000007918 */ /* 0x000fc00000000000 */
        /* <DEDUP_REMOVED lines=8> */
.L_x_1:


//--------------------- .nv.shared.triton_red_fused_mv_27 --------------------------
	.section	.nv.shared.triton_red_fused_mv_27,"aw",@nobits
	.sectionflags	@""
	.align	16
	.zero		1024


//--------------------- .nv.constant0.triton_red_fused_mv_27 --------------------------
	.section	.nv.constant0.triton_red_fused_mv_27,"a",@progbits
	.sectionflags	@""
	.align	4
.nv.constant0.triton_red_fused_mv_27:
	.zero		560
